//
// Generated by NVIDIA NVVM Compiler
//
// Compiler Build ID: CL-36424714
// Cuda compilation tools, release 13.0, V13.0.88
// Based on NVVM 20.0.0
//

.version 9.0
.target sm_100
.address_size 64

	// .globl	_Z11computeMathPd

.visible .entry _Z11computeMathPd(
	.param .u64 .ptr .align 1 _Z11computeMathPd_param_0
)
{
	.reg .pred 	%p<2>;
	.reg .b32 	%r<10>;
	.reg .b64 	%rd<9>;
	.reg .b64 	%fd<97>;

	ld.param.u64 	%rd4, [_Z11computeMathPd_param_0];
	cvta.to.global.u64 	%rd5, %rd4;
	mov.u32 	%r4, %ntid.x;
	mov.u32 	%r5, %tid.y;
	mov.u32 	%r6, %tid.x;
	mad.lo.s32 	%r7, %r4, %r5, %r6;
	mul.lo.s32 	%r8, %r7, 4097;
	mul.wide.u32 	%rd6, %r8, 8;
	add.s64 	%rd7, %rd5, %rd6;
	add.s64 	%rd8, %rd7, 32776;
	mov.b32 	%r9, 0;
$L__BB0_1:
	ld.global.f64 	%fd1, [%rd8+-32768];
	ld.global.f64 	%fd2, [%rd8+8];
	add.f64 	%fd3, %fd1, %fd2;
	st.global.f64 	[%rd8], %fd3;
	ld.global.f64 	%fd4, [%rd8+-32760];
	ld.global.f64 	%fd5, [%rd8+16];
	add.f64 	%fd6, %fd4, %fd5;
	st.global.f64 	[%rd8+8], %fd6;
	ld.global.f64 	%fd7, [%rd8+-32752];
	ld.global.f64 	%fd8, [%rd8+24];
	add.f64 	%fd9, %fd7, %fd8;
	st.global.f64 	[%rd8+16], %fd9;
	ld.global.f64 	%fd10, [%rd8+-32744];
	ld.global.f64 	%fd11, [%rd8+32];
	add.f64 	%fd12, %fd10, %fd11;
	st.global.f64 	[%rd8+24], %fd12;
	ld.global.f64 	%fd13, [%rd8+-32736];
	ld.global.f64 	%fd14, [%rd8+40];
	add.f64 	%fd15, %fd13, %fd14;
	st.global.f64 	[%rd8+32], %fd15;
	ld.global.f64 	%fd16, [%rd8+-32728];
	ld.global.f64 	%fd17, [%rd8+48];
	add.f64 	%fd18, %fd16, %fd17;
	st.global.f64 	[%rd8+40], %fd18;
	ld.global.f64 	%fd19, [%rd8+-32720];
	ld.global.f64 	%fd20, [%rd8+56];
	add.f64 	%fd21, %fd19, %fd20;
	st.global.f64 	[%rd8+48], %fd21;
	ld.global.f64 	%fd22, [%rd8+-32712];
	ld.global.f64 	%fd23, [%rd8+64];
	add.f64 	%fd24, %fd22, %fd23;
	st.global.f64 	[%rd8+56], %fd24;
	ld.global.f64 	%fd25, [%rd8+-32704];
	ld.global.f64 	%fd26, [%rd8+72];
	add.f64 	%fd27, %fd25, %fd26;
	st.global.f64 	[%rd8+64], %fd27;
	ld.global.f64 	%fd28, [%rd8+-32696];
	ld.global.f64 	%fd29, [%rd8+80];
	add.f64 	%fd30, %fd28, %fd29;
	st.global.f64 	[%rd8+72], %fd30;
	ld.global.f64 	%fd31, [%rd8+-32688];
	ld.global.f64 	%fd32, [%rd8+88];
	add.f64 	%fd33, %fd31, %fd32;
	st.global.f64 	[%rd8+80], %fd33;
	ld.global.f64 	%fd34, [%rd8+-32680];
	ld.global.f64 	%fd35, [%rd8+96];
	add.f64 	%fd36, %fd34, %fd35;
	st.global.f64 	[%rd8+88], %fd36;
	ld.global.f64 	%fd37, [%rd8+-32672];
	ld.global.f64 	%fd38, [%rd8+104];
	add.f64 	%fd39, %fd37, %fd38;
	st.global.f64 	[%rd8+96], %fd39;
	ld.global.f64 	%fd40, [%rd8+-32664];
	ld.global.f64 	%fd41, [%rd8+112];
	add.f64 	%fd42, %fd40, %fd41;
	st.global.f64 	[%rd8+104], %fd42;
	ld.global.f64 	%fd43, [%rd8+-32656];
	ld.global.f64 	%fd44, [%rd8+120];
	add.f64 	%fd45, %fd43, %fd44;
	st.global.f64 	[%rd8+112], %fd45;
	ld.global.f64 	%fd46, [%rd8+-32648];
	ld.global.f64 	%fd47, [%rd8+128];
	add.f64 	%fd48, %fd46, %fd47;
	st.global.f64 	[%rd8+120], %fd48;
	ld.global.f64 	%fd49, [%rd8+-32640];
	ld.global.f64 	%fd50, [%rd8+136];
	add.f64 	%fd51, %fd49, %fd50;
	st.global.f64 	[%rd8+128], %fd51;
	ld.global.f64 	%fd52, [%rd8+-32632];
	ld.global.f64 	%fd53, [%rd8+144];
	add.f64 	%fd54, %fd52, %fd53;
	st.global.f64 	[%rd8+136], %fd54;
	ld.global.f64 	%fd55, [%rd8+-32624];
	ld.global.f64 	%fd56, [%rd8+152];
	add.f64 	%fd57, %fd55, %fd56;
	st.global.f64 	[%rd8+144], %fd57;
	ld.global.f64 	%fd58, [%rd8+-32616];
	ld.global.f64 	%fd59, [%rd8+160];
	add.f64 	%fd60, %fd58, %fd59;
	st.global.f64 	[%rd8+152], %fd60;
	ld.global.f64 	%fd61, [%rd8+-32608];
	ld.global.f64 	%fd62, [%rd8+168];
	add.f64 	%fd63, %fd61, %fd62;
	st.global.f64 	[%rd8+160], %fd63;
	ld.global.f64 	%fd64, [%rd8+-32600];
	ld.global.f64 	%fd65, [%rd8+176];
	add.f64 	%fd66, %fd64, %fd65;
	st.global.f64 	[%rd8+168], %fd66;
	ld.global.f64 	%fd67, [%rd8+-32592];
	ld.global.f64 	%fd68, [%rd8+184];
	add.f64 	%fd69, %fd67, %fd68;
	st.global.f64 	[%rd8+176], %fd69;
	ld.global.f64 	%fd70, [%rd8+-32584];
	ld.global.f64 	%fd71, [%rd8+192];
	add.f64 	%fd72, %fd70, %fd71;
	st.global.f64 	[%rd8+184], %fd72;
	ld.global.f64 	%fd73, [%rd8+-32576];
	ld.global.f64 	%fd74, [%rd8+200];
	add.f64 	%fd75, %fd73, %fd74;
	st.global.f64 	[%rd8+192], %fd75;
	ld.global.f64 	%fd76, [%rd8+-32568];
	ld.global.f64 	%fd77, [%rd8+208];
	add.f64 	%fd78, %fd76, %fd77;
	st.global.f64 	[%rd8+200], %fd78;
	ld.global.f64 	%fd79, [%rd8+-32560];
	ld.global.f64 	%fd80, [%rd8+216];
	add.f64 	%fd81, %fd79, %fd80;
	st.global.f64 	[%rd8+208], %fd81;
	ld.global.f64 	%fd82, [%rd8+-32552];
	ld.global.f64 	%fd83, [%rd8+224];
	add.f64 	%fd84, %fd82, %fd83;
	st.global.f64 	[%rd8+216], %fd84;
	ld.global.f64 	%fd85, [%rd8+-32544];
	ld.global.f64 	%fd86, [%rd8+232];
	add.f64 	%fd87, %fd85, %fd86;
	st.global.f64 	[%rd8+224], %fd87;
	ld.global.f64 	%fd88, [%rd8+-32536];
	ld.global.f64 	%fd89, [%rd8+240];
	add.f64 	%fd90, %fd88, %fd89;
	st.global.f64 	[%rd8+232], %fd90;
	ld.global.f64 	%fd91, [%rd8+-32528];
	ld.global.f64 	%fd92, [%rd8+248];
	add.f64 	%fd93, %fd91, %fd92;
	st.global.f64 	[%rd8+240], %fd93;
	add.s64 	%rd3, %rd8, 256;
	ld.global.f64 	%fd94, [%rd8+-32520];
	ld.global.f64 	%fd95, [%rd8+256];
	add.f64 	%fd96, %fd94, %fd95;
	st.global.f64 	[%rd8+248], %fd96;
	add.s32 	%r9, %r9, 32;
	setp.ne.s32 	%p1, %r9, 4096;
	mov.u64 	%rd8, %rd3;
	@%p1 bra 	$L__BB0_1;
	ret;

}


// ===== COMPILED SASS (sm_100) =====

	.target	sm_100

	.elftype	@"ET_EXEC"


//--------------------- .note.nv.tkinfo           --------------------------
	.section	.note.nv.tkinfo,"",@"SHT_NOTE"
	.sectionflags	@"SHF_NOTE_NV_TKINFO"
	.tkinfo
        /*0018*/ 	.word	0x00000002
        /*0030*/ 	.string	""
        /*0030*/ 	.string	"ptxas"
        /*0030*/ 	.string	"Cuda compilation tools, release 13.0, V13.0.88"
        /*0030*/ 	.string	"Build cuda_13.0.r13.0/compiler.36424714_0"
        /*0030*/ 	.string	"-arch sm_100 -m 64 "



//--------------------- .note.nv.cuinfo           --------------------------
	.section	.note.nv.cuinfo,"",@"SHT_NOTE"
	.sectionflags	@"SHF_NOTE_NV_CUINFO"
        /*0018*/ 	.short	0x0002
        /*001a*/ 	.short	0x0064
        /*001c*/ 	.short	0x0082
	.zero		2


//--------------------- .nv.info                  --------------------------
	.section	.nv.info,"",@"SHT_CUDA_INFO"
	.align	4


	//----- nvinfo : EIATTR_REGCOUNT
	.align		4
        /*0000*/ 	.byte	0x04, 0x2f
        /*0002*/ 	.short	(.L_1 - .L_0)
	.align		4
.L_0:
        /*0004*/ 	.word	index@(_Z11computeMathPd)
        /*0008*/ 	.word	0x00000020


	//----- nvinfo : EIATTR_FRAME_SIZE
	.align		4
.L_1:
        /*000c*/ 	.byte	0x04, 0x11
        /*000e*/ 	.short	(.L_3 - .L_2)
	.align		4
.L_2:
        /*0010*/ 	.word	index@(_Z11computeMathPd)
        /*0014*/ 	.word	0x00000000


	//----- nvinfo : EIATTR_MIN_STACK_SIZE
	.align		4
.L_3:
        /*0018*/ 	.byte	0x04, 0x12
        /*001a*/ 	.short	(.L_5 - .L_4)
	.align		4
.L_4:
        /*001c*/ 	.word	index@(_Z11computeMathPd)
        /*0020*/ 	.word	0x00000000
.L_5:


//--------------------- .nv.compat                --------------------------
	.section	.nv.compat,"",@"SHT_CUDA_COMPAT_INFO"
	.align	4
        /*0000*/ 	.byte	0x02, 0x09, 0x00, 0x00, 0x02, 0x02, 0x01, 0x00, 0x02, 0x05, 0x05, 0x00, 0x03, 0x07, 0x01, 0x01
        /*0010*/ 	.byte	0x02, 0x03, 0x00, 0x00, 0x02, 0x06, 0x01, 0x00, 0x04, 0x0b, 0x08, 0x00, 0x01, 0x00, 0x00, 0x00
        /*0020*/ 	.byte	0x00, 0x00, 0x00, 0x00


//--------------------- .nv.info._Z11computeMathPd --------------------------
	.section	.nv.info._Z11computeMathPd,"",@"SHT_CUDA_INFO"
	.sectionflags	@""
	.align	4


	//----- nvinfo : EIATTR_CUDA_API_VERSION
	.align		4
        /*0000*/ 	.byte	0x04, 0x37
        /*0002*/ 	.short	(.L_7 - .L_6)
.L_6:
        /*0004*/ 	.word	0x00000082


	//----- nvinfo : EIATTR_KPARAM_INFO
	.align		4
.L_7:
        /*0008*/ 	.byte	0x04, 0x17
        /*000a*/ 	.short	(.L_9 - .L_8)
.L_8:
        /*000c*/ 	.word	0x00000000
        /*0010*/ 	.short	0x0000
        /*0012*/ 	.short	0x0000
        /*0014*/ 	.byte	0x00, 0xf5, 0x21, 0x00


	//----- nvinfo : EIATTR_SPARSE_MMA_MASK
	.align		4
.L_9:
        /*0018*/ 	.byte	0x03, 0x50
        /*001a*/ 	.short	0x0000


	//----- nvinfo : EIATTR_MAXREG_COUNT
	.align		4
        /*001c*/ 	.byte	0x03, 0x1b
        /*001e*/ 	.short	0x00ff


	//----- nvinfo : EIATTR_MERCURY_ISA_VERSION
	.align		4
        /*0020*/ 	.byte	0x03, 0x5f
        /*0022*/ 	.short	0x0101


	//----- nvinfo : EIATTR_VRC_CTA_INIT_COUNT
	.align		4
        /*0024*/ 	.byte	0x02, 0x4a
	.zero		1
	.zero		1


	//----- nvinfo : EIATTR_EXIT_INSTR_OFFSETS
	.align		4
        /*0028*/ 	.byte	0x04, 0x1c
        /*002a*/ 	.short	(.L_11 - .L_10)


	//   ....[0]....
.L_10:
        /*002c*/ 	.word	0x00000930


	//----- nvinfo : EIATTR_CBANK_PARAM_SIZE
	.align		4
.L_11:
        /*0030*/ 	.byte	0x03, 0x19
        /*0032*/ 	.short	0x0008


	//----- nvinfo : EIATTR_PARAM_CBANK
	.align		4
        /*0034*/ 	.byte	0x04, 0x0a
        /*0036*/ 	.short	(.L_13 - .L_12)
	.align		4
.L_12:
        /*0038*/ 	.word	index@(.nv.constant0._Z11computeMathPd)
        /*003c*/ 	.short	0x0380
        /*003e*/ 	.short	0x0008


	//----- nvinfo : EIATTR_SW_WAR
	.align		4
.L_13:
        /*0040*/ 	.byte	0x04, 0x36
        /*0042*/ 	.short	(.L_15 - .L_14)
.L_14:
        /*0044*/ 	.word	0x00000008
.L_15:


//--------------------- .nv.callgraph             --------------------------
	.section	.nv.callgraph,"",@"SHT_CUDA_CALLGRAPH"
	.align	4
	.sectionentsize	8
	.align		4
        /*0000*/ 	.word	0x00000000
	.align		4
        /*0004*/ 	.word	0xffffffff
	.align		4
        /*0008*/ 	.word	0x00000000
	.align		4
        /*000c*/ 	.word	0xfffffffe
	.align		4
        /*0010*/ 	.word	0x00000000
	.align		4
        /*0014*/ 	.word	0xfffffffd
	.align		4
        /*0018*/ 	.word	0x00000000
	.align		4
        /*001c*/ 	.word	0xfffffffc


//--------------------- .text._Z11computeMathPd   --------------------------
	.section	.text._Z11computeMathPd,"ax",@progbits
	.align	128
        .global         _Z11computeMathPd
        .type           _Z11computeMathPd,@function
        .size           _Z11computeMathPd,(.L_x_2 - _Z11computeMathPd)
        .other          _Z11computeMathPd,@"STO_CUDA_ENTRY STV_DEFAULT"
_Z11computeMathPd:
.text._Z11computeMathPd:
[----:B------:R-:W-:Y:S01]  /*0000*/  LDC R1, c[0x0][0x37c] ;  /* 0x0000df00ff017b82 */ /* 0x000fe20000000800 */
[----:B------:R-:W0:Y:S01]  /*0010*/  S2R R0, SR_TID.Y ;  /* 0x0000000000007919 */ /* 0x000e220000002200 */
[----:B------:R-:W0:Y:S06]  /*0020*/  LDCU UR4, c[0x0][0x360] ;  /* 0x00006c00ff0477ac */ /* 0x000e2c0008000800 */
[----:B------:R-:W1:Y:S01]  /*0030*/  LDC.64 R2, c[0x0][0x380] ;  /* 0x0000e000ff027b82 */ /* 0x000e620000000a00 */
[----:B------:R-:W0:Y:S01]  /*0040*/  S2R R5, SR_TID.X ;  /* 0x0000000000057919 */ /* 0x000e220000002100 */
[----:B------:R-:W2:Y:S01]  /*0050*/  LDCU.64 UR6, c[0x0][0x358] ;  /* 0x00006b00ff0677ac */ /* 0x000ea20008000a00 */
[----:B0-----:R-:W-:Y:S01]  /*0060*/  IMAD R0, R0, UR4, R5 ;  /* 0x0000000400007c24 */ /* 0x001fe2000f8e0205 */
[----:B------:R-:W-:-:S03]  /*0070*/  UMOV UR4, URZ ;  /* 0x000000ff00047c82 */ /* 0x000fc60008000000 */
[----:B------:R-:W-:-:S04]  /*0080*/  IMAD R5, R0, 0x1001, RZ ;  /* 0x0000100100057824 */ /* 0x000fc800078e02ff */
[----:B-1----:R-:W-:-:S03]  /*0090*/  IMAD.WIDE.U32 R2, R5, 0x8, R2 ;  /* 0x0000000805027825 */ /* 0x002fc600078e0002 */
[----:B------:R-:W-:-:S04]  /*00a0*/  IADD3 R0, P0, PT, R2, 0x8008, RZ ;  /* 0x0000800802007810 */ /* 0x000fc80007f1e0ff */
[----:B--2---:R-:W-:-:S09]  /*00b0*/  IADD3.X R5, PT, PT, RZ, R3, RZ, P0, !PT ;  /* 0x00000003ff057210 */ /* 0x004fd200007fe4ff */
.L_x_0:
[----:B0-----:R-:W-:Y:S02]  /*00c0*/  MOV R2, R0 ;  /* 0x0000000000027202 */ /* 0x001fe40000000f00 */
[----:B------:R-:W-:-:S05]  /*00d0*/  MOV R3, R5 ;  /* 0x0000000500037202 */ /* 0x000fca0000000f00 */
[----:B------:R-:W2:Y:S04]  /*00e0*/  LDG.E.64 R14, desc[UR6][R2.64+-0x8000] ;  /* 0xff800006020e7981 */ /* 0x000ea8000c1e1b00 */
[----:B------:R-:W2:Y:S04]  /*00f0*/  LDG.E.64 R4, desc[UR6][R2.64+0x8] ;  /* 0x0000080602047981 */ /* 0x000ea8000c1e1b00 */
[----:B------:R-:W3:Y:S04]  /*0100*/  LDG.E.64 R20, desc[UR6][R2.64+-0x7ff8] ;  /* 0xff80080602147981 */ /* 0x000ee8000c1e1b00 */
[----:B------:R-:W3:Y:S04]  /*0110*/  LDG.E.64 R6, desc[UR6][R2.64+0x10] ;  /* 0x0000100602067981 */ /* 0x000ee8000c1e1b00 */
[----:B------:R-:W4:Y:S04]  /*0120*/  LDG.E.64 R12, desc[UR6][R2.64+-0x7ff0] ;  /* 0xff801006020c7981 */ /* 0x000f28000c1e1b00 */
[----:B------:R-:W4:Y:S04]  /*0130*/  LDG.E.64 R8, desc[UR6][R2.64+0x18] ;  /* 0x0000180602087981 */ /* 0x000f28000c1e1b00 */
[----:B------:R-:W5:Y:S04]  /*0140*/  LDG.E.64 R10, desc[UR6][R2.64+-0x7fe8] ;  /* 0xff801806020a7981 */ /* 0x000f68000c1e1b00 */
[----:B------:R-:W5:Y:S04]  /*0150*/  LDG.E.64 R16, desc[UR6][R2.64+0x20] ;  /* 0x0000200602107981 */ /* 0x000f68000c1e1b00 */
[----:B------:R-:W5:Y:S04]  /*0160*/  LDG.E.64 R24, desc[UR6][R2.64+-0x7fd8] ;  /* 0xff80280602187981 */ /* 0x000f68000c1e1b00 */
[----:B------:R-:W5:Y:S04]  /*0170*/  LDG.E.64 R26, desc[UR6][R2.64+0x30] ;  /* 0x00003006021a7981 */ /* 0x000f68000c1e1b00 */
[----:B------:R-:W5:Y:S04]  /*0180*/  LDG.E.64 R22, desc[UR6][R2.64+0x38] ;  /* 0x0000380602167981 */ /* 0x000f68000c1e1b00 */
[----:B------:R-:W5:Y:S04]  /*0190*/  LDG.E.64 R18, desc[UR6][R2.64+-0x7fc8] ;  /* 0xff80380602127981 */ /* 0x000f68000c1e1b00 */
[----:B------:R-:W5:Y:S01]  /*01a0*/  LDG.E.64 R28, desc[UR6][R2.64+-0x7fb8] ;  /* 0xff804806021c7981 */ /* 0x000f62000c1e1b00 */
[----:B--2---:R-:W-:-:S03]  /*01b0*/  DADD R14, R14, R4 ;  /* 0x000000000e0e7229 */ /* 0x004fc60000000004 */
[----:B------:R-:W2:Y:S01]  /*01c0*/  LDG.E.64 R4, desc[UR6][R2.64+0x28] ;  /* 0x0000280602047981 */ /* 0x000ea2000c1e1b00 */
[----:B---3--:R-:W-:-:S03]  /*01d0*/  DADD R20, R20, R6 ;  /* 0x0000000014147229 */ /* 0x008fc60000000006 */
[----:B------:R-:W2:Y:S01]  /*01e0*/  LDG.E.64 R6, desc[UR6][R2.64+-0x7fe0] ;  /* 0xff80200602067981 */ /* 0x000ea2000c1e1b00 */
[----:B----4-:R-:W-:Y:S02]  /*01f0*/  DADD R12, R12, R8 ;  /* 0x000000000c0c7229 */ /* 0x010fe40000000008 */
[----:B-----5:R-:W-:Y:S01]  /*0200*/  DADD R8, R10, R16 ;  /* 0x000000000a087229 */ /* 0x020fe20000000010 */
[----:B------:R-:W3:Y:S04]  /*0210*/  LDG.E.64 R10, desc[UR6][R2.64+-0x7fd0] ;  /* 0xff803006020a7981 */ /* 0x000ee8000c1e1b00 */
[----:B------:R-:W4:Y:S04]  /*0220*/  LDG.E.64 R16, desc[UR6][R2.64+0x40] ;  /* 0x0000400602107981 */ /* 0x000f28000c1e1b00 */
[----:B------:R0:W-:Y:S04]  /*0230*/  STG.E.64 desc[UR6][R2.64], R14 ;  /* 0x0000000e02007986 */ /* 0x0001e8000c101b06 */
[----:B0-----:R-:W5:Y:S01]  /*0240*/  LDG.E.64 R14, desc[UR6][R2.64+0x50] ;  /* 0x00005006020e7981 */ /* 0x001f62000c1e1b00 */
[----:B--2---:R-:W-:-:S02]  /*0250*/  DADD R6, R6, R4 ;  /* 0x0000000006067229 */ /* 0x004fc40000000004 */
[----:B------:R-:W-:Y:S01]  /*0260*/  DADD R4, R24, R26 ;  /* 0x0000000018047229 */ /* 0x000fe2000000001a */
[----:B------:R-:W2:Y:S04]  /*0270*/  LDG.E.64 R26, desc[UR6][R2.64+0x48] ;  /* 0x00004806021a7981 */ /* 0x000ea8000c1e1b00 */
[----:B------:R-:W2:Y:S01]  /*0280*/  LDG.E.64 R24, desc[UR6][R2.64+0x58] ;  /* 0x0000580602187981 */ /* 0x000ea2000c1e1b00 */
[----:B---3--:R-:W-:-:S03]  /*0290*/  DADD R10, R10, R22 ;  /* 0x000000000a0a7229 */ /* 0x008fc60000000016 */
[----:B------:R-:W2:Y:S01]  /*02a0*/  LDG.E.64 R22, desc[UR6][R2.64+-0x7fb0] ;  /* 0xff80500602167981 */ /* 0x000ea2000c1e1b00 */
[----:B----4-:R-:W-:-:S03]  /*02b0*/  DADD R18, R18, R16 ;  /* 0x0000000012127229 */ /* 0x010fc60000000010 */
[----:B------:R-:W3:Y:S04]  /*02c0*/  LDG.E.64 R16, desc[UR6][R2.64+-0x7fc0] ;  /* 0xff80400602107981 */ /* 0x000ee8000c1e1b00 */
[----:B------:R-:W-:Y:S04]  /*02d0*/  STG.E.64 desc[UR6][R2.64+0x8], R20 ;  /* 0x0000081402007986 */ /* 0x000fe8000c101b06 */
[----:B------:R0:W-:Y:S04]  /*02e0*/  STG.E.64 desc[UR6][R2.64+0x10], R12 ;  /* 0x0000100c02007986 */ /* 0x0001e8000c101b06 */
[----:B------:R1:W-:Y:S01]  /*02f0*/  STG.E.64 desc[UR6][R2.64+0x20], R6 ;  /* 0x0000200602007986 */ /* 0x0003e2000c101b06 */
[----:B-----5:R-:W-:-:S03]  /*0300*/  DADD R14, R28, R14 ;  /* 0x000000001c0e7229 */ /* 0x020fc6000000000e */
[----:B------:R-:W4:Y:S04]  /*0310*/  LDG.E.64 R28, desc[UR6][R2.64+-0x7fa0] ;  /* 0xff806006021c7981 */ /* 0x000f28000c1e1b00 */
[----:B0-----:R-:W5:Y:S04]  /*0320*/  LDG.E.64 R12, desc[UR6][R2.64+0x70] ;  /* 0x00007006020c7981 */ /* 0x001f68000c1e1b00 */
[----:B-1----:R-:W4:Y:S01]  /*0330*/  LDG.E.64 R6, desc[UR6][R2.64+0x68] ;  /* 0x0000680602067981 */ /* 0x002f22000c1e1b00 */
[----:B--2---:R-:W-:-:S03]  /*0340*/  DADD R20, R22, R24 ;  /* 0x0000000016147229 */ /* 0x004fc60000000018 */
[----:B------:R-:W2:Y:S01]  /*0350*/  LDG.E.64 R24, desc[UR6][R2.64+-0x7fa8] ;  /* 0xff80580602187981 */ /* 0x000ea2000c1e1b00 */
[----:B---3--:R-:W-:-:S03]  /*0360*/  DADD R16, R16, R26 ;  /* 0x0000000010107229 */ /* 0x008fc6000000001a */
[----:B------:R-:W2:Y:S04]  /*0370*/  LDG.E.64 R26, desc[UR6][R2.64+0x60] ;  /* 0x00006006021a7981 */ /* 0x000ea8000c1e1b00 */
[----:B------:R-:W5:Y:S04]  /*0380*/  LDG.E.64 R22, desc[UR6][R2.64+-0x7f98] ;  /* 0xff80680602167981 */ /* 0x000f68000c1e1b00 */
[----:B------:R-:W-:Y:S04]  /*0390*/  STG.E.64 desc[UR6][R2.64+0x18], R8 ;  /* 0x0000180802007986 */ /* 0x000fe8000c101b06 */
[----:B------:R0:W-:Y:S04]  /*03a0*/  STG.E.64 desc[UR6][R2.64+0x28], R4 ;  /* 0x0000280402007986 */ /* 0x0001e8000c101b06 */
[----:B------:R1:W-:Y:S01]  /*03b0*/  STG.E.64 desc[UR6][R2.64+0x38], R18 ;  /* 0x0000381202007986 */ /* 0x0003e2000c101b06 */
[----:B----4-:R-:W-:-:S03]  /*03c0*/  DADD R6, R28, R6 ;  /* 0x000000001c067229 */ /* 0x010fc60000000006 */
[----:B0-----:R-:W3:Y:S04]  /*03d0*/  LDG.E.64 R4, desc[UR6][R2.64+-0x7f88] ;  /* 0xff80780602047981 */ /* 0x001ee8000c1e1b00 */
[----:B-1----:R-:W3:Y:S04]  /*03e0*/  LDG.E.64 R18, desc[UR6][R2.64+0x80] ;  /* 0x0000800602127981 */ /* 0x002ee8000c1e1b00 */
[----:B------:R-:W4:Y:S01]  /*03f0*/  LDG.E.64 R28, desc[UR6][R2.64+0x78] ;  /* 0x00007806021c7981 */ /* 0x000f22000c1e1b00 */
[----:B--2---:R-:W-:-:S03]  /*0400*/  DADD R8, R24, R26 ;  /* 0x0000000018087229 */ /* 0x004fc6000000001a */
[----:B------:R-:W4:Y:S01]  /*0410*/  LDG.E.64 R26, desc[UR6][R2.64+-0x7f90] ;  /* 0xff807006021a7981 */ /* 0x000f22000c1e1b00 */
[----:B-----5:R-:W-:-:S03]  /*0420*/  DADD R12, R22, R12 ;  /* 0x00000000160c7229 */ /* 0x020fc6000000000c */
[----:B------:R-:W2:Y:S04]  /*0430*/  LDG.E.64 R22, desc[UR6][R2.64+-0x7f80] ;  /* 0xff80800602167981 */ /* 0x000ea8000c1e1b00 */
[----:B------:R-:W2:Y:S04]  /*0440*/  LDG.E.64 R24, desc[UR6][R2.64+0x88] ;  /* 0x0000880602187981 */ /* 0x000ea8000c1e1b00 */
[----:B------:R-:W-:Y:S04]  /*0450*/  STG.E.64 desc[UR6][R2.64+0x30], R10 ;  /* 0x0000300a02007986 */ /* 0x000fe8000c101b06 */
[----:B------:R0:W-:Y:S04]  /*0460*/  STG.E.64 desc[UR6][R2.64+0x48], R14 ;  /* 0x0000480e02007986 */ /* 0x0001e8000c101b06 */
[----:B------:R1:W-:Y:S01]  /*0470*/  STG.E.64 desc[UR6][R2.64+0x50], R20 ;  /* 0x0000501402007986 */ /* 0x0003e2000c101b06 */
[----:B---3--:R-:W-:-:S03]  /*0480*/  DADD R4, R4, R18 ;  /* 0x0000000004047229 */ /* 0x008fc60000000012 */
[----:B0-----:R-:W3:Y:S04]  /*0490*/  LDG.E.64 R14, desc[UR6][R2.64+-0x7f70] ;  /* 0xff809006020e7981 */ /* 0x001ee8000c1e1b00 */
[----:B-1----:R-:W3:Y:S01]  /*04a0*/  LDG.E.64 R20, desc[UR6][R2.64+0x98] ;  /* 0x0000980602147981 */ /* 0x002ee2000c1e1b00 */
[----:B----4-:R-:W-:-:S03]  /*04b0*/  DADD R10, R26, R28 ;  /* 0x000000001a0a7229 */ /* 0x010fc6000000001c */
[----:B------:R-:W4:Y:S04]  /*04c0*/  LDG.E.64 R26, desc[UR6][R2.64+-0x7f78] ;  /* 0xff808806021a7981 */ /* 0x000f28000c1e1b00 */
[----:B------:R-:W4:Y:S01]  /*04d0*/  LDG.E.64 R28, desc[UR6][R2.64+0x90] ;  /* 0x00009006021c7981 */ /* 0x000f22000c1e1b00 */
[----:B--2---:R-:W-:-:S03]  /*04e0*/  DADD R18, R22, R24 ;  /* 0x0000000016127229 */ /* 0x004fc60000000018 */
        /* <DEDUP_REMOVED lines=27> */
[----:B------:R-:W-:Y:S04]  /*06a0*/  STG.E.64 desc[UR6][R2.64+0x88], R16 ;  /* 0x0000881002007986 */ /* 0x000fe8000c101b06 */
[----:B------:R0:W-:Y:S01]  /*06b0*/  STG.E.64 desc[UR6][R2.64+0x98], R20 ;  /* 0x0000981402007986 */ /* 0x0001e2000c101b06 */
[----:B---3--:R-:W-:-:S03]  /*06c0*/  DADD R10, R10, R18 ;  /* 0x000000000a0a7229 */ /* 0x008fc60000000012 */
[----:B------:R-:W3:Y:S04]  /*06d0*/  LDG.E.64 R18, desc[UR6][R2.64+-0x7f20] ;  /* 0xff80e00602127981 */ /* 0x000ee8000c1e1b00 */
[----:B0-----:R-:W5:Y:S04]  /*06e0*/  LDG.E.64 R20, desc[UR6][R2.64+0xe0] ;  /* 0x0000e00602147981 */ /* 0x001f68000c1e1b00 */
[----:B------:R-:W3:Y:S01]  /*06f0*/  LDG.E.64 R16, desc[UR6][R2.64+0xe8] ;  /* 0x0000e80602107981 */ /* 0x000ee2000c1e1b00 */
[----:B----4-:R-:W-:-:S03]  /*0700*/  DADD R4, R26, R28 ;  /* 0x000000001a047229 */ /* 0x010fc6000000001c */
[----:B------:R-:W4:Y:S04]  /*0710*/  LDG.E.64 R26, desc[UR6][R2.64+0xd8] ;  /* 0x0000d806021a7981 */ /* 0x000f28000c1e1b00 */
[----:B------:R-:W5:Y:S01]  /*0720*/  LDG.E.64 R28, desc[UR6][R2.64+-0x7f28] ;  /* 0xff80d806021c7981 */ /* 0x000f62000c1e1b00 */
[----:B--2---:R-:W-:-:S03]  /*0730*/  DADD R22, R22, R24 ;  /* 0x0000000016167229 */ /* 0x004fc60000000018 */
[----:B------:R-:W4:Y:S04]  /*0740*/  LDG.E.64 R24, desc[UR6][R2.64+-0x7f30] ;  /* 0xff80d00602187981 */ /* 0x000f28000c1e1b00 */
[----:B------:R-:W-:Y:S04]  /*0750*/  STG.E.64 desc[UR6][R2.64+0x90], R14 ;  /* 0x0000900e02007986 */ /* 0x000fe8000c101b06 */
[----:B------:R0:W-:Y:S04]  /*0760*/  STG.E.64 desc[UR6][R2.64+0xa0], R6 ;  /* 0x0000a00602007986 */ /* 0x0001e8000c101b06 */
[----:B------:R1:W-:Y:S04]  /*0770*/  STG.E.64 desc[UR6][R2.64+0xa8], R8 ;  /* 0x0000a80802007986 */ /* 0x0003e8000c101b06 */
[----:B0-----:R-:W2:Y:S04]  /*0780*/  LDG.E.64 R6, desc[UR6][R2.64+0x100] ;  /* 0x0001000602067981 */ /* 0x001ea8000c1e1b00 */
[----:B-1----:R-:W2:Y:S01]  /*0790*/  LDG.E.64 R8, desc[UR6][R2.64+0xf8] ;  /* 0x0000f80602087981 */ /* 0x002ea2000c1e1b00 */
[----:B---3--:R-:W-:-:S03]  /*07a0*/  DADD R16, R18, R16 ;  /* 0x0000000012107229 */ /* 0x008fc60000000010 */
[----:B------:R-:W2:Y:S01]  /*07b0*/  LDG.E.64 R18, desc[UR6][R2.64+-0x7f08] ;  /* 0xff80f80602127981 */ /* 0x000ea2000c1e1b00 */
[----:B-----5:R-:W-:-:S03]  /*07c0*/  DADD R20, R28, R20 ;  /* 0x000000001c147229 */ /* 0x020fc60000000014 */
[----:B------:R-:W3:Y:S01]  /*07d0*/  LDG.E.64 R28, desc[UR6][R2.64+-0x7f10] ;  /* 0xff80f006021c7981 */ /* 0x000ee2000c1e1b00 */
[----:B----4-:R-:W-:-:S03]  /*07e0*/  DADD R14, R24, R26 ;  /* 0x00000000180e7229 */ /* 0x010fc6000000001a */
[----:B------:R-:W4:Y:S04]  /*07f0*/  LDG.E.64 R24, desc[UR6][R2.64+-0x7f18] ;  /* 0xff80e80602187981 */ /* 0x000f28000c1e1b00 */
[----:B------:R-:W4:Y:S04]  /*0800*/  LDG.E.64 R26, desc[UR6][R2.64+0xf0] ;  /* 0x0000f006021a7981 */ /* 0x000f28000c1e1b00 */
[----:B------:R-:W-:Y:S04]  /*0810*/  STG.E.64 desc[UR6][R2.64+0xb0], R12 ;  /* 0x0000b00c02007986 */ /* 0x000fe8000c101b06 */
[----:B------:R-:W-:Y:S04]  /*0820*/  STG.E.64 desc[UR6][R2.64+0xc0], R10 ;  /* 0x0000c00a02007986 */ /* 0x000fe8000c101b06 */
[----:B------:R-:W-:Y:S04]  /*0830*/  STG.E.64 desc[UR6][R2.64+0xc8], R22 ;  /* 0x0000c81602007986 */ /* 0x000fe8000c101b06 */
[----:B------:R-:W-:Y:S01]  /*0840*/  STG.E.64 desc[UR6][R2.64+0xd0], R14 ;  /* 0x0000d00e02007986 */ /* 0x000fe2000c101b06 */
[----:B--2---:R-:W-:-:S03]  /*0850*/  DADD R6, R18, R6 ;  /* 0x0000000012067229 */ /* 0x004fc60000000006 */
[----:B------:R-:W-:Y:S04]  /*0860*/  STG.E.64 desc[UR6][R2.64+0xd8], R20 ;  /* 0x0000d81402007986 */ /* 0x000fe8000c101b06 */
[----:B------:R-:W-:Y:S04]  /*0870*/  STG.E.64 desc[UR6][R2.64+0xe0], R16 ;  /* 0x0000e01002007986 */ /* 0x000fe8000c101b06 */
[----:B------:R-:W-:Y:S01]  /*0880*/  STG.E.64 desc[UR6][R2.64+0xf8], R6 ;  /* 0x0000f80602007986 */ /* 0x000fe2000c101b06 */
[----:B------:R-:W-:-:S04]  /*0890*/  UIADD3 UR4, UPT, UPT, UR4, 0x20, URZ ;  /* 0x0000002004047890 */ /* 0x000fc8000fffe0ff */
[----:B------:R-:W-:Y:S01]  /*08a0*/  UISETP.NE.AND UP0, UPT, UR4, 0x1000, UPT ;  /* 0x000010000400788c */ /* 0x000fe2000bf05270 */
[----:B------:R-:W-:Y:S01]  /*08b0*/  IADD3 R0, P0, PT, R2, 0x100, RZ ;  /* 0x0000010002007810 */ /* 0x000fe20007f1e0ff */
[----:B------:R0:W-:Y:S03]  /*08c0*/  STG.E.64 desc[UR6][R2.64+0xb8], R4 ;  /* 0x0000b80402007986 */ /* 0x0001e6000c101b06 */
[----:B0-----:R-:W-:Y:S01]  /*08d0*/  IADD3.X R5, PT, PT, RZ, R3, RZ, P0, !PT ;  /* 0x00000003ff057210 */ /* 0x001fe200007fe4ff */
[----:B---3--:R-:W-:Y:S02]  /*08e0*/  DADD R8, R28, R8 ;  /* 0x000000001c087229 */ /* 0x008fe40000000008 */
[----:B----4-:R-:W-:-:S05]  /*08f0*/  DADD R24, R24, R26 ;  /* 0x0000000018187229 */ /* 0x010fca000000001a */
[----:B------:R0:W-:Y:S04]  /*0900*/  STG.E.64 desc[UR6][R2.64+0xf0], R8 ;  /* 0x0000f00802007986 */ /* 0x0001e8000c101b06 */
[----:B------:R0:W-:Y:S01]  /*0910*/  STG.E.64 desc[UR6][R2.64+0xe8], R24 ;  /* 0x0000e81802007986 */ /* 0x0001e2000c101b06 */
[----:B------:R-:W-:Y:S05]  /*0920*/  BRA.U UP0, `(.L_x_0) ;  /* 0xfffffff500e47547 */ /* 0x000fea000b83ffff */
[----:B------:R-:W-:Y:S05]  /*0930*/  EXIT ;  /* 0x000000000000794d */ /* 0x000fea0003800000 */
.L_x_1:
[----:B------:R-:W-:-:S00]  /*0940*/  BRA `(.L_x_1) ;  /* 0xfffffffc00fc7947 */ /* 0x000fc0000383ffff */
[----:B------:R-:W-:-:S00]  /*0950*/  NOP ;  /* 0x0000000000007918 */ /* 0x000fc00000000000 */
        /* <DEDUP_REMOVED lines=10> */
.L_x_2:


//--------------------- .nv.shared.reserved.0     --------------------------
	.section	.nv.shared.reserved.0,"aw",@nobits
	.weak		__nv_reservedSMEM_offset_0_alias
	.size		__nv_reservedSMEM_offset_0_alias, 0, 64
	.other		__nv_reservedSMEM_offset_0_alias,@"STO_CUDA_RESERVED_SHARED STV_DEFAULT"
__nv_reservedSMEM_offset_0_alias:
	.zero		0
	.zero		64


//--------------------- .nv.constant0._Z11computeMathPd --------------------------
	.section	.nv.constant0._Z11computeMathPd,"a",@progbits
	.sectionflags	@""
	.align	4
.nv.constant0._Z11computeMathPd:
	.zero		904


//--------------------- SYMBOLS --------------------------

	.type		.nv.reservedSmem.offset0,@object
	.size		.nv.reservedSmem.offset0,0x4
